//
// Generated by NVIDIA NVVM Compiler
//
// Compiler Build ID: CL-36424714
// Cuda compilation tools, release 13.0, V13.0.88
// Based on NVVM 20.0.0
//

.version 9.0
.target sm_100
.address_size 64

	// .globl	_Z16transpose_globalPhS_ii
// _ZZ16transpose_sharedPhS_iiE4tile has been demoted

.visible .entry _Z16transpose_globalPhS_ii(
	.param .u64 .ptr .align 1 _Z16transpose_globalPhS_ii_param_0,
	.param .u64 .ptr .align 1 _Z16transpose_globalPhS_ii_param_1,
	.param .u32 _Z16transpose_globalPhS_ii_param_2,
	.param .u32 _Z16transpose_globalPhS_ii_param_3
)
{
	.reg .pred 	%p<4>;
	.reg .b16 	%rs<4>;
	.reg .b32 	%r<17>;
	.reg .b64 	%rd<9>;

	ld.param.u64 	%rd1, [_Z16transpose_globalPhS_ii_param_0];
	ld.param.u64 	%rd2, [_Z16transpose_globalPhS_ii_param_1];
	ld.param.u32 	%r3, [_Z16transpose_globalPhS_ii_param_2];
	ld.param.u32 	%r5, [_Z16transpose_globalPhS_ii_param_3];
	mov.u32 	%r6, %ctaid.x;
	mov.u32 	%r7, %ntid.x;
	mov.u32 	%r8, %tid.x;
	mad.lo.s32 	%r1, %r6, %r7, %r8;
	mov.u32 	%r9, %ctaid.y;
	mov.u32 	%r10, %ntid.y;
	mov.u32 	%r11, %tid.y;
	mad.lo.s32 	%r12, %r9, %r10, %r11;
	setp.ge.s32 	%p1, %r1, %r3;
	setp.ge.s32 	%p2, %r12, %r5;
	or.pred  	%p3, %p1, %p2;
	@%p3 bra 	$L__BB0_2;
	cvta.to.global.u64 	%rd3, %rd1;
	cvta.to.global.u64 	%rd4, %rd2;
	mad.lo.s32 	%r13, %r3, %r12, %r1;
	mad.lo.s32 	%r14, %r5, %r1, %r12;
	mul.lo.s32 	%r15, %r14, 3;
	mul.lo.s32 	%r16, %r13, 3;
	cvt.s64.s32 	%rd5, %r16;
	add.s64 	%rd6, %rd3, %rd5;
	ld.global.u8 	%rs1, [%rd6];
	cvt.s64.s32 	%rd7, %r15;
	add.s64 	%rd8, %rd4, %rd7;
	st.global.u8 	[%rd8], %rs1;
	ld.global.u8 	%rs2, [%rd6+1];
	st.global.u8 	[%rd8+1], %rs2;
	ld.global.u8 	%rs3, [%rd6+2];
	st.global.u8 	[%rd8+2], %rs3;
$L__BB0_2:
	ret;

}
	// .globl	_Z16transpose_sharedPhS_ii
.visible .entry _Z16transpose_sharedPhS_ii(
	.param .u64 .ptr .align 1 _Z16transpose_sharedPhS_ii_param_0,
	.param .u64 .ptr .align 1 _Z16transpose_sharedPhS_ii_param_1,
	.param .u32 _Z16transpose_sharedPhS_ii_param_2,
	.param .u32 _Z16transpose_sharedPhS_ii_param_3
)
{
	.reg .pred 	%p<7>;
	.reg .b16 	%rs<7>;
	.reg .b32 	%r<25>;
	.reg .b64 	%rd<9>;
	// demoted variable
	.shared .align 1 .b8 _ZZ16transpose_sharedPhS_iiE4tile[3072];
	ld.param.u64 	%rd1, [_Z16transpose_sharedPhS_ii_param_0];
	ld.param.u64 	%rd2, [_Z16transpose_sharedPhS_ii_param_1];
	ld.param.u32 	%r9, [_Z16transpose_sharedPhS_ii_param_2];
	ld.param.u32 	%r11, [_Z16transpose_sharedPhS_ii_param_3];
	mov.u32 	%r12, %ctaid.x;
	shl.b32 	%r1, %r12, 5;
	mov.u32 	%r2, %tid.x;
	add.s32 	%r3, %r1, %r2;
	mov.u32 	%r13, %ctaid.y;
	shl.b32 	%r4, %r13, 5;
	mov.u32 	%r5, %tid.y;
	add.s32 	%r14, %r4, %r5;
	setp.ge.s32 	%p1, %r3, %r9;
	setp.ge.s32 	%p2, %r14, %r11;
	or.pred  	%p3, %p1, %p2;
	@%p3 bra 	$L__BB1_2;
	cvta.to.global.u64 	%rd3, %rd1;
	mad.lo.s32 	%r15, %r9, %r14, %r3;
	mov.u32 	%r16, _ZZ16transpose_sharedPhS_iiE4tile;
	mad.lo.s32 	%r17, %r5, 96, %r16;
	mad.lo.s32 	%r18, %r2, 3, %r17;
	mul.lo.s32 	%r19, %r15, 3;
	cvt.s64.s32 	%rd4, %r19;
	add.s64 	%rd5, %rd3, %rd4;
	ld.global.u8 	%rs1, [%rd5];
	st.shared.u8 	[%r18], %rs1;
	ld.global.u8 	%rs2, [%rd5+1];
	st.shared.u8 	[%r18+1], %rs2;
	ld.global.u8 	%rs3, [%rd5+2];
	st.shared.u8 	[%r18+2], %rs3;
$L__BB1_2:
	bar.sync 	0;
	add.s32 	%r7, %r4, %r2;
	add.s32 	%r8, %r1, %r5;
	setp.ge.s32 	%p4, %r7, %r11;
	setp.ge.s32 	%p5, %r8, %r9;
	or.pred  	%p6, %p5, %p4;
	@%p6 bra 	$L__BB1_4;
	mov.u32 	%r20, _ZZ16transpose_sharedPhS_iiE4tile;
	mad.lo.s32 	%r21, %r2, 96, %r20;
	mad.lo.s32 	%r22, %r5, 3, %r21;
	mad.lo.s32 	%r23, %r11, %r8, %r7;
	mul.lo.s32 	%r24, %r23, 3;
	ld.shared.u8 	%rs4, [%r22];
	cvt.s64.s32 	%rd6, %r24;
	cvta.to.global.u64 	%rd7, %rd2;
	add.s64 	%rd8, %rd7, %rd6;
	st.global.u8 	[%rd8], %rs4;
	ld.shared.u8 	%rs5, [%r22+1];
	st.global.u8 	[%rd8+1], %rs5;
	ld.shared.u8 	%rs6, [%r22+2];
	st.global.u8 	[%rd8+2], %rs6;
$L__BB1_4:
	ret;

}


// ===== COMPILED SASS (sm_100) =====

	.target	sm_100

	.elftype	@"ET_EXEC"


//--------------------- .note.nv.tkinfo           --------------------------
	.section	.note.nv.tkinfo,"",@"SHT_NOTE"
	.sectionflags	@"SHF_NOTE_NV_TKINFO"
	.tkinfo
        /*0018*/ 	.word	0x00000002
        /*0030*/ 	.string	""
        /*0030*/ 	.string	"ptxas"
        /*0030*/ 	.string	"Cuda compilation tools, release 13.0, V13.0.88"
        /*0030*/ 	.string	"Build cuda_13.0.r13.0/compiler.36424714_0"
        /*0030*/ 	.string	"-arch sm_100 -m 64 "



//--------------------- .note.nv.cuinfo           --------------------------
	.section	.note.nv.cuinfo,"",@"SHT_NOTE"
	.sectionflags	@"SHF_NOTE_NV_CUINFO"
        /*0018*/ 	.short	0x0002
        /*001a*/ 	.short	0x0064
        /*001c*/ 	.short	0x0082
	.zero		2


//--------------------- .nv.info                  --------------------------
	.section	.nv.info,"",@"SHT_CUDA_INFO"
	.align	4


	//----- nvinfo : EIATTR_REGCOUNT
	.align		4
        /*0000*/ 	.byte	0x04, 0x2f
        /*0002*/ 	.short	(.L_1 - .L_0)
	.align		4
.L_0:
        /*0004*/ 	.word	index@(_Z16transpose_globalPhS_ii)
        /*0008*/ 	.word	0x0000000e


	//----- nvinfo : EIATTR_FRAME_SIZE
	.align		4
.L_1:
        /*000c*/ 	.byte	0x04, 0x11
        /*000e*/ 	.short	(.L_3 - .L_2)
	.align		4
.L_2:
        /*0010*/ 	.word	index@(_Z16transpose_globalPhS_ii)
        /*0014*/ 	.word	0x00000000


	//----- nvinfo : EIATTR_REGCOUNT
	.align		4
.L_3:
        /*0018*/ 	.byte	0x04, 0x2f
        /*001a*/ 	.short	(.L_5 - .L_4)
	.align		4
.L_4:
        /*001c*/ 	.word	index@(_Z16transpose_sharedPhS_ii)
        /*0020*/ 	.word	0x00000012


	//----- nvinfo : EIATTR_FRAME_SIZE
	.align		4
.L_5:
        /*0024*/ 	.byte	0x04, 0x11
        /*0026*/ 	.short	(.L_7 - .L_6)
	.align		4
.L_6:
        /*0028*/ 	.word	index@(_Z16transpose_sharedPhS_ii)
        /*002c*/ 	.word	0x00000000


	//----- nvinfo : EIATTR_MIN_STACK_SIZE
	.align		4
.L_7:
        /*0030*/ 	.byte	0x04, 0x12
        /*0032*/ 	.short	(.L_9 - .L_8)
	.align		4
.L_8:
        /*0034*/ 	.word	index@(_Z16transpose_sharedPhS_ii)
        /*0038*/ 	.word	0x00000000


	//----- nvinfo : EIATTR_MIN_STACK_SIZE
	.align		4
.L_9:
        /*003c*/ 	.byte	0x04, 0x12
        /*003e*/ 	.short	(.L_11 - .L_10)
	.align		4
.L_10:
        /*0040*/ 	.word	index@(_Z16transpose_globalPhS_ii)
        /*0044*/ 	.word	0x00000000
.L_11:


//--------------------- .nv.compat                --------------------------
	.section	.nv.compat,"",@"SHT_CUDA_COMPAT_INFO"
	.align	4
        /*0000*/ 	.byte	0x02, 0x09, 0x00, 0x00, 0x02, 0x02, 0x01, 0x00, 0x02, 0x05, 0x05, 0x00, 0x03, 0x07, 0x01, 0x01
        /*0010*/ 	.byte	0x02, 0x03, 0x00, 0x00, 0x02, 0x06, 0x01, 0x00, 0x04, 0x0b, 0x08, 0x00, 0x09, 0x00, 0x00, 0x00
        /*0020*/ 	.byte	0x00, 0x00, 0x00, 0x00


//--------------------- .nv.info._Z16transpose_sharedPhS_ii --------------------------
	.section	.nv.info._Z16transpose_sharedPhS_ii,"",@"SHT_CUDA_INFO"
	.sectionflags	@""
	.align	4


	//----- nvinfo : EIATTR_CUDA_API_VERSION
	.align		4
        /*0000*/ 	.byte	0x04, 0x37
        /*0002*/ 	.short	(.L_13 - .L_12)
.L_12:
        /*0004*/ 	.word	0x00000082


	//----- nvinfo : EIATTR_KPARAM_INFO
	.align		4
.L_13:
        /*0008*/ 	.byte	0x04, 0x17
        /*000a*/ 	.short	(.L_15 - .L_14)
.L_14:
        /*000c*/ 	.word	0x00000000
        /*0010*/ 	.short	0x0003
        /*0012*/ 	.short	0x0014
        /*0014*/ 	.byte	0x00, 0xf0, 0x11, 0x00


	//----- nvinfo : EIATTR_KPARAM_INFO
	.align		4
.L_15:
        /*0018*/ 	.byte	0x04, 0x17
        /*001a*/ 	.short	(.L_17 - .L_16)
.L_16:
        /*001c*/ 	.word	0x00000000
        /*0020*/ 	.short	0x0002
        /*0022*/ 	.short	0x0010
        /*0024*/ 	.byte	0x00, 0xf0, 0x11, 0x00


	//----- nvinfo : EIATTR_KPARAM_INFO
	.align		4
.L_17:
        /*0028*/ 	.byte	0x04, 0x17
        /*002a*/ 	.short	(.L_19 - .L_18)
.L_18:
        /*002c*/ 	.word	0x00000000
        /*0030*/ 	.short	0x0001
        /*0032*/ 	.short	0x0008
        /*0034*/ 	.byte	0x00, 0xf5, 0x21, 0x00


	//----- nvinfo : EIATTR_KPARAM_INFO
	.align		4
.L_19:
        /*0038*/ 	.byte	0x04, 0x17
        /*003a*/ 	.short	(.L_21 - .L_20)
.L_20:
        /*003c*/ 	.word	0x00000000
        /*0040*/ 	.short	0x0000
        /*0042*/ 	.short	0x0000
        /*0044*/ 	.byte	0x00, 0xf5, 0x21, 0x00


	//----- nvinfo : EIATTR_SPARSE_MMA_MASK
	.align		4
.L_21:
        /*0048*/ 	.byte	0x03, 0x50
        /*004a*/ 	.short	0x0000


	//----- nvinfo : EIATTR_MAXREG_COUNT
	.align		4
        /*004c*/ 	.byte	0x03, 0x1b
        /*004e*/ 	.short	0x00ff


	//----- nvinfo : EIATTR_NUM_BARRIERS
	.align		4
        /*0050*/ 	.byte	0x02, 0x4c
        /*0052*/ 	.byte	0x01
	.zero		1


	//----- nvinfo : EIATTR_MERCURY_ISA_VERSION
	.align		4
        /*0054*/ 	.byte	0x03, 0x5f
        /*0056*/ 	.short	0x0101


	//----- nvinfo : EIATTR_VRC_CTA_INIT_COUNT
	.align		4
        /*0058*/ 	.byte	0x02, 0x4a
	.zero		1
	.zero		1


	//----- nvinfo : EIATTR_EXIT_INSTR_OFFSETS
	.align		4
        /*005c*/ 	.byte	0x04, 0x1c
        /*005e*/ 	.short	(.L_23 - .L_22)


	//   ....[0]....
.L_22:
        /*0060*/ 	.word	0x00000200


	//   ....[1]....
        /*0064*/ 	.word	0x00000310


	//----- nvinfo : EIATTR_CBANK_PARAM_SIZE
	.align		4
.L_23:
        /*0068*/ 	.byte	0x03, 0x19
        /*006a*/ 	.short	0x0018


	//----- nvinfo : EIATTR_PARAM_CBANK
	.align		4
        /*006c*/ 	.byte	0x04, 0x0a
        /*006e*/ 	.short	(.L_25 - .L_24)
	.align		4
.L_24:
        /*0070*/ 	.word	index@(.nv.constant0._Z16transpose_sharedPhS_ii)
        /*0074*/ 	.short	0x0380
        /*0076*/ 	.short	0x0018


	//----- nvinfo : EIATTR_SW_WAR
	.align		4
.L_25:
        /*0078*/ 	.byte	0x04, 0x36
        /*007a*/ 	.short	(.L_27 - .L_26)
.L_26:
        /*007c*/ 	.word	0x00000008
.L_27:


//--------------------- .nv.info._Z16transpose_globalPhS_ii --------------------------
	.section	.nv.info._Z16transpose_globalPhS_ii,"",@"SHT_CUDA_INFO"
	.sectionflags	@""
	.align	4


	//----- nvinfo : EIATTR_CUDA_API_VERSION
	.align		4
        /*0000*/ 	.byte	0x04, 0x37
        /*0002*/ 	.short	(.L_29 - .L_28)
.L_28:
        /*0004*/ 	.word	0x00000082


	//----- nvinfo : EIATTR_KPARAM_INFO
	.align		4
.L_29:
        /*0008*/ 	.byte	0x04, 0x17
        /*000a*/ 	.short	(.L_31 - .L_30)
.L_30:
        /*000c*/ 	.word	0x00000000
        /*0010*/ 	.short	0x0003
        /*0012*/ 	.short	0x0014
        /*0014*/ 	.byte	0x00, 0xf0, 0x11, 0x00


	//----- nvinfo : EIATTR_KPARAM_INFO
	.align		4
.L_31:
        /*0018*/ 	.byte	0x04, 0x17
        /*001a*/ 	.short	(.L_33 - .L_32)
.L_32:
        /*001c*/ 	.word	0x00000000
        /*0020*/ 	.short	0x0002
        /*0022*/ 	.short	0x0010
        /*0024*/ 	.byte	0x00, 0xf0, 0x11, 0x00


	//----- nvinfo : EIATTR_KPARAM_INFO
	.align		4
.L_33:
        /*0028*/ 	.byte	0x04, 0x17
        /*002a*/ 	.short	(.L_35 - .L_34)
.L_34:
        /*002c*/ 	.word	0x00000000
        /*0030*/ 	.short	0x0001
        /*0032*/ 	.short	0x0008
        /*0034*/ 	.byte	0x00, 0xf5, 0x21, 0x00


	//----- nvinfo : EIATTR_KPARAM_INFO
	.align		4
.L_35:
        /*0038*/ 	.byte	0x04, 0x17
        /*003a*/ 	.short	(.L_37 - .L_36)
.L_36:
        /*003c*/ 	.word	0x00000000
        /*0040*/ 	.short	0x0000
        /*0042*/ 	.short	0x0000
        /*0044*/ 	.byte	0x00, 0xf5, 0x21, 0x00


	//----- nvinfo : EIATTR_SPARSE_MMA_MASK
	.align		4
.L_37:
        /*0048*/ 	.byte	0x03, 0x50
        /*004a*/ 	.short	0x0000


	//----- nvinfo : EIATTR_MAXREG_COUNT
	.align		4
        /*004c*/ 	.byte	0x03, 0x1b
        /*004e*/ 	.short	0x00ff


	//----- nvinfo : EIATTR_MERCURY_ISA_VERSION
	.align		4
        /*0050*/ 	.byte	0x03, 0x5f
        /*0052*/ 	.short	0x0101


	//----- nvinfo : EIATTR_VRC_CTA_INIT_COUNT
	.align		4
        /*0054*/ 	.byte	0x02, 0x4a
	.zero		1
	.zero		1


	//----- nvinfo : EIATTR_EXIT_INSTR_OFFSETS
	.align		4
        /*0058*/ 	.byte	0x04, 0x1c
        /*005a*/ 	.short	(.L_39 - .L_38)


	//   ....[0]....
.L_38:
        /*005c*/ 	.word	0x000000c0


	//   ....[1]....
        /*0060*/ 	.word	0x000001d0


	//----- nvinfo : EIATTR_CBANK_PARAM_SIZE
	.align		4
.L_39:
        /*0064*/ 	.byte	0x03, 0x19
        /*0066*/ 	.short	0x0018


	//----- nvinfo : EIATTR_PARAM_CBANK
	.align		4
        /*0068*/ 	.byte	0x04, 0x0a
        /*006a*/ 	.short	(.L_41 - .L_40)
	.align		4
.L_40:
        /*006c*/ 	.word	index@(.nv.constant0._Z16transpose_globalPhS_ii)
        /*0070*/ 	.short	0x0380
        /*0072*/ 	.short	0x0018


	//----- nvinfo : EIATTR_SW_WAR
	.align		4
.L_41:
        /*0074*/ 	.byte	0x04, 0x36
        /*0076*/ 	.short	(.L_43 - .L_42)
.L_42:
        /*0078*/ 	.word	0x00000008
.L_43:


//--------------------- .nv.callgraph             --------------------------
	.section	.nv.callgraph,"",@"SHT_CUDA_CALLGRAPH"
	.align	4
	.sectionentsize	8
	.align		4
        /*0000*/ 	.word	0x00000000
	.align		4
        /*0004*/ 	.word	0xffffffff
	.align		4
        /*0008*/ 	.word	0x00000000
	.align		4
        /*000c*/ 	.word	0xfffffffe
	.align		4
        /*0010*/ 	.word	0x00000000
	.align		4
        /*0014*/ 	.word	0xfffffffd
	.align		4
        /*0018*/ 	.word	0x00000000
	.align		4
        /*001c*/ 	.word	0xfffffffc


//--------------------- .text._Z16transpose_sharedPhS_ii --------------------------
	.section	.text._Z16transpose_sharedPhS_ii,"ax",@progbits
	.align	128
        .global         _Z16transpose_sharedPhS_ii
        .type           _Z16transpose_sharedPhS_ii,@function
        .size           _Z16transpose_sharedPhS_ii,(.L_x_2 - _Z16transpose_sharedPhS_ii)
        .other          _Z16transpose_sharedPhS_ii,@"STO_CUDA_ENTRY STV_DEFAULT"
_Z16transpose_sharedPhS_ii:
.text._Z16transpose_sharedPhS_ii:
[----:B------:R-:W-:Y:S01]  /*0000*/  LDC R1, c[0x0][0x37c] ;  /* 0x0000df00ff017b82 */ /* 0x000fe20000000800 */
[----:B------:R-:W0:Y:S01]  /*0010*/  S2R R15, SR_TID.Y ;  /* 0x00000000000f7919 */ /* 0x000e220000002200 */
[----:B------:R-:W1:Y:S01]  /*0020*/  LDCU.64 UR6, c[0x0][0x390] ;  /* 0x00007200ff0677ac */ /* 0x000e620008000a00 */
[----:B------:R-:W0:Y:S01]  /*0030*/  S2R R4, SR_CTAID.Y ;  /* 0x0000000000047919 */ /* 0x000e220000002600 */
[----:B------:R-:W2:Y:S01]  /*0040*/  LDCU.64 UR4, c[0x0][0x358] ;  /* 0x00006b00ff0477ac */ /* 0x000ea20008000a00 */
[----:B------:R-:W3:Y:S01]  /*0050*/  S2R R6, SR_CTAID.X ;  /* 0x0000000000067919 */ /* 0x000ee20000002500 */
[----:B------:R-:W3:Y:S01]  /*0060*/  S2R R13, SR_TID.X ;  /* 0x00000000000d7919 */ /* 0x000ee20000002100 */
[----:B0-----:R-:W-:-:S05]  /*0070*/  IMAD R3, R4, 0x20, R15 ;  /* 0x0000002004037824 */ /* 0x001fca00078e020f */
[----:B-1----:R-:W-:Y:S01]  /*0080*/  ISETP.GE.AND P0, PT, R3, UR7, PT ;  /* 0x0000000703007c0c */ /* 0x002fe2000bf06270 */
[----:B---3--:R-:W-:-:S05]  /*0090*/  IMAD R0, R6, 0x20, R13 ;  /* 0x0000002006007824 */ /* 0x008fca00078e020d */
[----:B------:R-:W-:-:S13]  /*00a0*/  ISETP.GE.OR P0, PT, R0, UR6, P0 ;  /* 0x0000000600007c0c */ /* 0x000fda0008706670 */
[----:B------:R-:W0:Y:S01]  /*00b0*/  @!P0 LDC.64 R8, c[0x0][0x380] ;  /* 0x0000e000ff088b82 */ /* 0x000e220000000a00 */
[----:B------:R-:W-:-:S04]  /*00c0*/  @!P0 IMAD R0, R3, UR6, R0 ;  /* 0x0000000603008c24 */ /* 0x000fc8000f8e0200 */
[----:B------:R-:W-:-:S05]  /*00d0*/  @!P0 IMAD R0, R0, 0x3, RZ ;  /* 0x0000000300008824 */ /* 0x000fca00078e02ff */
[----:B0-----:R-:W-:-:S04]  /*00e0*/  @!P0 IADD3 R2, P1, PT, R0, R8, RZ ;  /* 0x0000000800028210 */ /* 0x001fc80007f3e0ff */
[----:B------:R-:W-:-:S05]  /*00f0*/  @!P0 LEA.HI.X.SX32 R3, R0, R9, 0x1, P1 ;  /* 0x0000000900038211 */ /* 0x000fca00008f0eff */
[----:B--2---:R-:W2:Y:S04]  /*0100*/  @!P0 LDG.E.U8 R5, desc[UR4][R2.64] ;  /* 0x0000000402058981 */ /* 0x004ea8000c1e1100 */
[----:B------:R-:W3:Y:S04]  /*0110*/  @!P0 LDG.E.U8 R7, desc[UR4][R2.64+0x1] ;  /* 0x0000010402078981 */ /* 0x000ee8000c1e1100 */
[----:B------:R-:W4:Y:S01]  /*0120*/  @!P0 LDG.E.U8 R9, desc[UR4][R2.64+0x2] ;  /* 0x0000020402098981 */ /* 0x000f22000c1e1100 */
[----:B------:R-:W-:Y:S01]  /*0130*/  @!P0 MOV R0, 0x400 ;  /* 0x0000040000008802 */ /* 0x000fe20000000f00 */
[----:B------:R-:W-:Y:S01]  /*0140*/  IMAD R4, R4, 0x20, R13 ;  /* 0x0000002004047824 */ /* 0x000fe200078e020d */
[----:B------:R-:W0:Y:S04]  /*0150*/  @!P0 S2R R11, SR_CgaCtaId ;  /* 0x00000000000b8919 */ /* 0x000e280000008800 */
[----:B------:R-:W-:-:S02]  /*0160*/  ISETP.GE.AND P1, PT, R4, UR7, PT ;  /* 0x0000000704007c0c */ /* 0x000fc4000bf26270 */
[----:B0-----:R-:W-:Y:S01]  /*0170*/  @!P0 LEA R0, R11, R0, 0x18 ;  /* 0x000000000b008211 */ /* 0x001fe200078ec0ff */
[----:B------:R-:W-:-:S04]  /*0180*/  IMAD R11, R6, 0x20, R15 ;  /* 0x00000020060b7824 */ /* 0x000fc800078e020f */
[----:B------:R-:W-:Y:S01]  /*0190*/  @!P0 IMAD R0, R15, 0x60, R0 ;  /* 0x000000600f008824 */ /* 0x000fe200078e0200 */
[----:B------:R-:W-:-:S03]  /*01a0*/  ISETP.GE.OR P1, PT, R11, UR6, P1 ;  /* 0x000000060b007c0c */ /* 0x000fc60008f26670 */
[----:B------:R-:W-:-:S05]  /*01b0*/  @!P0 IMAD R0, R13, 0x3, R0 ;  /* 0x000000030d008824 */ /* 0x000fca00078e0200 */
[----:B--2---:R0:W-:Y:S04]  /*01c0*/  @!P0 STS.U8 [R0], R5 ;  /* 0x0000000500008388 */ /* 0x0041e80000000000 */
[----:B---3--:R0:W-:Y:S04]  /*01d0*/  @!P0 STS.U8 [R0+0x1], R7 ;  /* 0x0000010700008388 */ /* 0x0081e80000000000 */
[----:B----4-:R0:W-:Y:S01]  /*01e0*/  @!P0 STS.U8 [R0+0x2], R9 ;  /* 0x0000020900008388 */ /* 0x0101e20000000000 */
[----:B------:R-:W-:Y:S06]  /*01f0*/  BAR.SYNC.DEFER_BLOCKING 0x0 ;  /* 0x0000000000007b1d */ /* 0x000fec0000010000 */
[----:B------:R-:W-:Y:S05]  /*0200*/  @P1 EXIT ;  /* 0x000000000000194d */ /* 0x000fea0003800000 */
[----:B------:R-:W1:Y:S01]  /*0210*/  S2R R3, SR_CgaCtaId ;  /* 0x0000000000037919 */ /* 0x000e620000008800 */
[----:B0-----:R-:W-:Y:S01]  /*0220*/  MOV R0, 0x400 ;  /* 0x0000040000007802 */ /* 0x001fe20000000f00 */
[----:B------:R-:W0:Y:S01]  /*0230*/  LDCU.64 UR8, c[0x0][0x388] ;  /* 0x00007100ff0877ac */ /* 0x000e220008000a00 */
[----:B------:R-:W-:-:S04]  /*0240*/  IMAD R4, R11, UR7, R4 ;  /* 0x000000070b047c24 */ /* 0x000fc8000f8e0204 */
[----:B------:R-:W-:-:S05]  /*0250*/  IMAD R4, R4, 0x3, RZ ;  /* 0x0000000304047824 */ /* 0x000fca00078e02ff */
[C---:B0-----:R-:W-:Y:S02]  /*0260*/  IADD3 R2, P0, PT, R4.reuse, UR8, RZ ;  /* 0x0000000804027c10 */ /* 0x041fe4000ff1e0ff */
[----:B-1----:R-:W-:Y:S02]  /*0270*/  LEA R0, R3, R0, 0x18 ;  /* 0x0000000003007211 */ /* 0x002fe400078ec0ff */
[----:B------:R-:W-:-:S03]  /*0280*/  LEA.HI.X.SX32 R3, R4, UR9, 0x1, P0 ;  /* 0x0000000904037c11 */ /* 0x000fc600080f0eff */
[----:B------:R-:W-:-:S04]  /*0290*/  IMAD R0, R13, 0x60, R0 ;  /* 0x000000600d007824 */ /* 0x000fc800078e0200 */
[----:B------:R-:W-:-:S05]  /*02a0*/  IMAD R0, R15, 0x3, R0 ;  /* 0x000000030f007824 */ /* 0x000fca00078e0200 */
[----:B------:R-:W0:Y:S04]  /*02b0*/  LDS.U8 R5, [R0] ;  /* 0x0000000000057984 */ /* 0x000e280000000000 */
[----:B------:R-:W1:Y:S04]  /*02c0*/  LDS.U8 R7, [R0+0x1] ;  /* 0x0000010000077984 */ /* 0x000e680000000000 */
[----:B------:R-:W2:Y:S04]  /*02d0*/  LDS.U8 R9, [R0+0x2] ;  /* 0x0000020000097984 */ /* 0x000ea80000000000 */
[----:B0-----:R-:W-:Y:S04]  /*02e0*/  STG.E.U8 desc[UR4][R2.64], R5 ;  /* 0x0000000502007986 */ /* 0x001fe8000c101104 */
[----:B-1----:R-:W-:Y:S04]  /*02f0*/  STG.E.U8 desc[UR4][R2.64+0x1], R7 ;  /* 0x0000010702007986 */ /* 0x002fe8000c101104 */
[----:B--2---:R-:W-:Y:S01]  /*0300*/  STG.E.U8 desc[UR4][R2.64+0x2], R9 ;  /* 0x0000020902007986 */ /* 0x004fe2000c101104 */
[----:B------:R-:W-:Y:S05]  /*0310*/  EXIT ;  /* 0x000000000000794d */ /* 0x000fea0003800000 */
.L_x_0:
[----:B------:R-:W-:-:S00]  /*0320*/  BRA `(.L_x_0) ;  /* 0xfffffffc00fc7947 */ /* 0x000fc0000383ffff */
[----:B------:R-:W-:-:S00]  /*0330*/  NOP ;  /* 0x0000000000007918 */ /* 0x000fc00000000000 */
        /* <DEDUP_REMOVED lines=12> */
.L_x_2:


//--------------------- .text._Z16transpose_globalPhS_ii --------------------------
	.section	.text._Z16transpose_globalPhS_ii,"ax",@progbits
	.align	128
        .global         _Z16transpose_globalPhS_ii
        .type           _Z16transpose_globalPhS_ii,@function
        .size           _Z16transpose_globalPhS_ii,(.L_x_3 - _Z16transpose_globalPhS_ii)
        .other          _Z16transpose_globalPhS_ii,@"STO_CUDA_ENTRY STV_DEFAULT"
_Z16transpose_globalPhS_ii:
.text._Z16transpose_globalPhS_ii:
[----:B------:R-:W-:Y:S01]  /*0000*/  LDC R1, c[0x0][0x37c] ;  /* 0x0000df00ff017b82 */ /* 0x000fe20000000800 */
[----:B------:R-:W0:Y:S07]  /*0010*/  S2R R2, SR_TID.Y ;  /* 0x0000000000027919 */ /* 0x000e2e0000002200 */
[----:B------:R-:W1:Y:S01]  /*0020*/  LDC R0, c[0x0][0x360] ;  /* 0x0000d800ff007b82 */ /* 0x000e620000000800 */
[----:B------:R-:W2:Y:S01]  /*0030*/  LDCU.64 UR6, c[0x0][0x390] ;  /* 0x00007200ff0677ac */ /* 0x000ea20008000a00 */
[----:B------:R-:W1:Y:S06]  /*0040*/  S2R R3, SR_TID.X ;  /* 0x0000000000037919 */ /* 0x000e6c0000002100 */
[----:B------:R-:W0:Y:S08]  /*0050*/  S2UR UR5, SR_CTAID.Y ;  /* 0x00000000000579c3 */ /* 0x000e300000002600 */
[----:B------:R-:W0:Y:S08]  /*0060*/  LDC R5, c[0x0][0x364] ;  /* 0x0000d900ff057b82 */ /* 0x000e300000000800 */
[----:B------:R-:W1:Y:S01]  /*0070*/  S2UR UR4, SR_CTAID.X ;  /* 0x00000000000479c3 */ /* 0x000e620000002500 */
[----:B0-----:R-:W-:-:S05]  /*0080*/  IMAD R5, R5, UR5, R2 ;  /* 0x0000000505057c24 */ /* 0x001fca000f8e0202 */
[----:B--2---:R-:W-:Y:S01]  /*0090*/  ISETP.GE.AND P0, PT, R5, UR7, PT ;  /* 0x0000000705007c0c */ /* 0x004fe2000bf06270 */
[----:B-1----:R-:W-:-:S05]  /*00a0*/  IMAD R0, R0, UR4, R3 ;  /* 0x0000000400007c24 */ /* 0x002fca000f8e0203 */
[----:B------:R-:W-:-:S13]  /*00b0*/  ISETP.GE.OR P0, PT, R0, UR6, P0 ;  /* 0x0000000600007c0c */ /* 0x000fda0008706670 */
[----:B------:R-:W-:Y:S05]  /*00c0*/  @P0 EXIT ;  /* 0x000000000000094d */ /* 0x000fea0003800000 */
[----:B------:R-:W0:Y:S01]  /*00d0*/  LDCU.128 UR8, c[0x0][0x380] ;  /* 0x00007000ff0877ac */ /* 0x000e220008000c00 */
[----:B------:R-:W-:Y:S01]  /*00e0*/  IMAD R2, R5, UR6, R0 ;  /* 0x0000000605027c24 */ /* 0x000fe2000f8e0200 */
[----:B------:R-:W1:Y:S03]  /*00f0*/  LDCU.64 UR4, c[0x0][0x358] ;  /* 0x00006b00ff0477ac */ /* 0x000e660008000a00 */
[----:B------:R-:W-:-:S05]  /*0100*/  IMAD R3, R2, 0x3, RZ ;  /* 0x0000000302037824 */ /* 0x000fca00078e02ff */
[----:B0-----:R-:W-:-:S04]  /*0110*/  IADD3 R2, P0, PT, R3, UR8, RZ ;  /* 0x0000000803027c10 */ /* 0x001fc8000ff1e0ff */
[----:B------:R-:W-:-:S05]  /*0120*/  LEA.HI.X.SX32 R3, R3, UR9, 0x1, P0 ;  /* 0x0000000903037c11 */ /* 0x000fca00080f0eff */
[----:B-1----:R-:W2:Y:S01]  /*0130*/  LDG.E.U8 R7, desc[UR4][R2.64] ;  /* 0x0000000402077981 */ /* 0x002ea2000c1e1100 */
[----:B------:R-:W-:-:S04]  /*0140*/  IMAD R0, R0, UR7, R5 ;  /* 0x0000000700007c24 */ /* 0x000fc8000f8e0205 */
[----:B------:R-:W-:-:S05]  /*0150*/  IMAD R0, R0, 0x3, RZ ;  /* 0x0000000300007824 */ /* 0x000fca00078e02ff */
[----:B------:R-:W-:-:S04]  /*0160*/  IADD3 R4, P0, PT, R0, UR10, RZ ;  /* 0x0000000a00047c10 */ /* 0x000fc8000ff1e0ff */
[----:B------:R-:W-:-:S05]  /*0170*/  LEA.HI.X.SX32 R5, R0, UR11, 0x1, P0 ;  /* 0x0000000b00057c11 */ /* 0x000fca00080f0eff */
[----:B--2---:R-:W-:Y:S04]  /*0180*/  STG.E.U8 desc[UR4][R4.64], R7 ;  /* 0x0000000704007986 */ /* 0x004fe8000c101104 */
[----:B------:R-:W2:Y:S04]  /*0190*/  LDG.E.U8 R9, desc[UR4][R2.64+0x1] ;  /* 0x0000010402097981 */ /* 0x000ea8000c1e1100 */
[----:B--2---:R-:W-:Y:S04]  /*01a0*/  STG.E.U8 desc[UR4][R4.64+0x1], R9 ;  /* 0x0000010904007986 */ /* 0x004fe8000c101104 */
[----:B------:R-:W2:Y:S04]  /*01b0*/  LDG.E.U8 R11, desc[UR4][R2.64+0x2] ;  /* 0x00000204020b7981 */ /* 0x000ea8000c1e1100 */
[----:B--2---:R-:W-:Y:S01]  /*01c0*/  STG.E.U8 desc[UR4][R4.64+0x2], R11 ;  /* 0x0000020b04007986 */ /* 0x004fe2000c101104 */
[----:B------:R-:W-:Y:S05]  /*01d0*/  EXIT ;  /* 0x000000000000794d */ /* 0x000fea0003800000 */
.L_x_1:
        /* <DEDUP_REMOVED lines=10> */
.L_x_3:


//--------------------- .nv.shared._Z16transpose_sharedPhS_ii --------------------------
	.section	.nv.shared._Z16transpose_sharedPhS_ii,"aw",@nobits
	.sectionflags	@""
.nv.shared._Z16transpose_sharedPhS_ii:
	.zero		4096


//--------------------- .nv.shared.reserved.0     --------------------------
	.section	.nv.shared.reserved.0,"aw",@nobits
	.weak		__nv_reservedSMEM_offset_0_alias
	.size		__nv_reservedSMEM_offset_0_alias, 0, 64
	.other		__nv_reservedSMEM_offset_0_alias,@"STO_CUDA_RESERVED_SHARED STV_DEFAULT"
__nv_reservedSMEM_offset_0_alias:
	.zero		0
	.zero		64


//--------------------- .nv.constant0._Z16transpose_sharedPhS_ii --------------------------
	.section	.nv.constant0._Z16transpose_sharedPhS_ii,"a",@progbits
	.sectionflags	@""
	.align	4
.nv.constant0._Z16transpose_sharedPhS_ii:
	.zero		920


//--------------------- .nv.constant0._Z16transpose_globalPhS_ii --------------------------
	.section	.nv.constant0._Z16transpose_globalPhS_ii,"a",@progbits
	.sectionflags	@""
	.align	4
.nv.constant0._Z16transpose_globalPhS_ii:
	.zero		920


//--------------------- SYMBOLS --------------------------

	.type		.nv.reservedSmem.offset0,@object
	.size		.nv.reservedSmem.offset0,0x4
	.type		.nv.reservedSmem.cap,@object
	.size		.nv.reservedSmem.cap,0x4
